//
// Generated by NVIDIA NVVM Compiler
//
// Compiler Build ID: CL-36424714
// Cuda compilation tools, release 13.0, V13.0.88
// Based on NVVM 20.0.0
//

.version 9.0
.target sm_100
.address_size 64

	// .globl	default_function_kernel

.visible .entry default_function_kernel(
	.param .u64 .ptr .align 1 default_function_kernel_param_0,
	.param .u64 .ptr .align 1 default_function_kernel_param_1
)
.maxntid 32
{
	.reg .pred 	%p<2>;
	.reg .b16 	%rs<4>;
	.reg .b32 	%r<15>;
	.reg .b32 	%f<2>;
	.reg .b64 	%rd<9>;

	ld.param.u64 	%rd1, [default_function_kernel_param_0];
	ld.param.u64 	%rd2, [default_function_kernel_param_1];
	mov.u32 	%r1, %ctaid.x;
	shl.b32 	%r4, %r1, 4;
	mov.u32 	%r2, %tid.x;
	shr.u32 	%r5, %r2, 1;
	or.b32  	%r3, %r4, %r5;
	setp.gt.u32 	%p1, %r3, 494;
	@%p1 bra 	$L__BB0_2;
	cvta.to.global.u64 	%rd3, %rd2;
	cvta.to.global.u64 	%rd4, %rd1;
	shl.b32 	%r6, %r1, 5;
	or.b32  	%r7, %r6, %r2;
	mul.hi.u32 	%r8, %r7, -1518422781;
	shr.u32 	%r9, %r8, 7;
	mul.lo.s32 	%r10, %r9, 198;
	sub.s32 	%r11, %r7, %r10;
	cvt.u16.u32 	%rs1, %r3;
	mul.hi.u16 	%rs2, %rs1, -23169;
	shr.u16 	%rs3, %rs2, 6;
	cvt.u32.u16 	%r12, %rs3;
	mad.lo.s32 	%r13, %r12, -198, %r11;
	add.s32 	%r14, %r13, 792;
	mul.wide.u32 	%rd5, %r14, 4;
	add.s64 	%rd6, %rd3, %rd5;
	ld.global.nc.f32 	%f1, [%rd6];
	mul.wide.u32 	%rd7, %r7, 4;
	add.s64 	%rd8, %rd4, %rd7;
	st.global.f32 	[%rd8], %f1;
$L__BB0_2:
	ret;

}


// ===== COMPILED SASS (sm_100) =====

	.target	sm_100

	.elftype	@"ET_EXEC"


//--------------------- .note.nv.tkinfo           --------------------------
	.section	.note.nv.tkinfo,"",@"SHT_NOTE"
	.sectionflags	@"SHF_NOTE_NV_TKINFO"
	.tkinfo
        /*0018*/ 	.word	0x00000002
        /*0030*/ 	.string	""
        /*0030*/ 	.string	"ptxas"
        /*0030*/ 	.string	"Cuda compilation tools, release 13.0, V13.0.88"
        /*0030*/ 	.string	"Build cuda_13.0.r13.0/compiler.36424714_0"
        /*0030*/ 	.string	"-arch sm_100 -m 64 "



//--------------------- .note.nv.cuinfo           --------------------------
	.section	.note.nv.cuinfo,"",@"SHT_NOTE"
	.sectionflags	@"SHF_NOTE_NV_CUINFO"
        /*0018*/ 	.short	0x0002
        /*001a*/ 	.short	0x0064
        /*001c*/ 	.short	0x0082
	.zero		2


//--------------------- .nv.info                  --------------------------
	.section	.nv.info,"",@"SHT_CUDA_INFO"
	.align	4


	//----- nvinfo : EIATTR_REGCOUNT
	.align		4
        /*0000*/ 	.byte	0x04, 0x2f
        /*0002*/ 	.short	(.L_1 - .L_0)
	.align		4
.L_0:
        /*0004*/ 	.word	index@(default_function_kernel)
        /*0008*/ 	.word	0x0000000a


	//----- nvinfo : EIATTR_FRAME_SIZE
	.align		4
.L_1:
        /*000c*/ 	.byte	0x04, 0x11
        /*000e*/ 	.short	(.L_3 - .L_2)
	.align		4
.L_2:
        /*0010*/ 	.word	index@(default_function_kernel)
        /*0014*/ 	.word	0x00000000


	//----- nvinfo : EIATTR_MIN_STACK_SIZE
	.align		4
.L_3:
        /*0018*/ 	.byte	0x04, 0x12
        /*001a*/ 	.short	(.L_5 - .L_4)
	.align		4
.L_4:
        /*001c*/ 	.word	index@(default_function_kernel)
        /*0020*/ 	.word	0x00000000
.L_5:


//--------------------- .nv.compat                --------------------------
	.section	.nv.compat,"",@"SHT_CUDA_COMPAT_INFO"
	.align	4
        /*0000*/ 	.byte	0x02, 0x09, 0x00, 0x00, 0x02, 0x02, 0x01, 0x00, 0x02, 0x05, 0x05, 0x00, 0x03, 0x07, 0x01, 0x01
        /*0010*/ 	.byte	0x02, 0x03, 0x00, 0x00, 0x02, 0x06, 0x01, 0x00, 0x04, 0x0b, 0x08, 0x00, 0x09, 0x00, 0x00, 0x00
        /*0020*/ 	.byte	0x00, 0x00, 0x00, 0x00


//--------------------- .nv.info.default_function_kernel --------------------------
	.section	.nv.info.default_function_kernel,"",@"SHT_CUDA_INFO"
	.sectionflags	@""
	.align	4


	//----- nvinfo : EIATTR_CUDA_API_VERSION
	.align		4
        /*0000*/ 	.byte	0x04, 0x37
        /*0002*/ 	.short	(.L_7 - .L_6)
.L_6:
        /*0004*/ 	.word	0x00000082


	//----- nvinfo : EIATTR_KPARAM_INFO
	.align		4
.L_7:
        /*0008*/ 	.byte	0x04, 0x17
        /*000a*/ 	.short	(.L_9 - .L_8)
.L_8:
        /*000c*/ 	.word	0x00000000
        /*0010*/ 	.short	0x0001
        /*0012*/ 	.short	0x0008
        /*0014*/ 	.byte	0x00, 0xf5, 0x21, 0x00


	//----- nvinfo : EIATTR_KPARAM_INFO
	.align		4
.L_9:
        /*0018*/ 	.byte	0x04, 0x17
        /*001a*/ 	.short	(.L_11 - .L_10)
.L_10:
        /*001c*/ 	.word	0x00000000
        /*0020*/ 	.short	0x0000
        /*0022*/ 	.short	0x0000
        /*0024*/ 	.byte	0x00, 0xf5, 0x21, 0x00


	//----- nvinfo : EIATTR_SPARSE_MMA_MASK
	.align		4
.L_11:
        /*0028*/ 	.byte	0x03, 0x50
        /*002a*/ 	.short	0x0000


	//----- nvinfo : EIATTR_MAXREG_COUNT
	.align		4
        /*002c*/ 	.byte	0x03, 0x1b
        /*002e*/ 	.short	0x00ff


	//----- nvinfo : EIATTR_MERCURY_ISA_VERSION
	.align		4
        /*0030*/ 	.byte	0x03, 0x5f
        /*0032*/ 	.short	0x0101


	//----- nvinfo : EIATTR_VRC_CTA_INIT_COUNT
	.align		4
        /*0034*/ 	.byte	0x02, 0x4a
	.zero		1
	.zero		1


	//----- nvinfo : EIATTR_EXIT_INSTR_OFFSETS
	.align		4
        /*0038*/ 	.byte	0x04, 0x1c
        /*003a*/ 	.short	(.L_13 - .L_12)


	//   ....[0]....
.L_12:
        /*003c*/ 	.word	0x00000070


	//   ....[1]....
        /*0040*/ 	.word	0x00000190


	//----- nvinfo : EIATTR_MAX_THREADS
	.align		4
.L_13:
        /*0044*/ 	.byte	0x04, 0x05
        /*0046*/ 	.short	(.L_15 - .L_14)
.L_14:
        /*0048*/ 	.word	0x00000020
        /*004c*/ 	.word	0x00000001
        /*0050*/ 	.word	0x00000001


	//----- nvinfo : EIATTR_CBANK_PARAM_SIZE
	.align		4
.L_15:
        /*0054*/ 	.byte	0x03, 0x19
        /*0056*/ 	.short	0x0010


	//----- nvinfo : EIATTR_PARAM_CBANK
	.align		4
        /*0058*/ 	.byte	0x04, 0x0a
        /*005a*/ 	.short	(.L_17 - .L_16)
	.align		4
.L_16:
        /*005c*/ 	.word	index@(.nv.constant0.default_function_kernel)
        /*0060*/ 	.short	0x0380
        /*0062*/ 	.short	0x0010


	//----- nvinfo : EIATTR_SW_WAR
	.align		4
.L_17:
        /*0064*/ 	.byte	0x04, 0x36
        /*0066*/ 	.short	(.L_19 - .L_18)
.L_18:
        /*0068*/ 	.word	0x00000008
.L_19:


//--------------------- .nv.callgraph             --------------------------
	.section	.nv.callgraph,"",@"SHT_CUDA_CALLGRAPH"
	.align	4
	.sectionentsize	8
	.align		4
        /*0000*/ 	.word	0x00000000
	.align		4
        /*0004*/ 	.word	0xffffffff
	.align		4
        /*0008*/ 	.word	0x00000000
	.align		4
        /*000c*/ 	.word	0xfffffffe
	.align		4
        /*0010*/ 	.word	0x00000000
	.align		4
        /*0014*/ 	.word	0xfffffffd
	.align		4
        /*0018*/ 	.word	0x00000000
	.align		4
        /*001c*/ 	.word	0xfffffffc


//--------------------- .text.default_function_kernel --------------------------
	.section	.text.default_function_kernel,"ax",@progbits
	.align	128
        .global         default_function_kernel
        .type           default_function_kernel,@function
        .size           default_function_kernel,(.L_x_1 - default_function_kernel)
        .other          default_function_kernel,@"STO_CUDA_ENTRY STV_DEFAULT"
default_function_kernel:
.text.default_function_kernel:
[----:B------:R-:W-:Y:S01]  /*0000*/  LDC R1, c[0x0][0x37c] ;  /* 0x0000df00ff017b82 */ /* 0x000fe20000000800 */
[----:B------:R-:W0:Y:S07]  /*0010*/  S2R R7, SR_TID.X ;  /* 0x0000000000077919 */ /* 0x000e2e0000002100 */
[----:B------:R-:W1:Y:S02]  /*0020*/  S2UR UR6, SR_CTAID.X ;  /* 0x00000000000679c3 */ /* 0x000e640000002500 */
[----:B-1----:R-:W-:Y:S01]  /*0030*/  USHF.L.U32 UR4, UR6, 0x4, URZ ;  /* 0x0000000406047899 */ /* 0x002fe200080006ff */
[----:B0-----:R-:W-:-:S05]  /*0040*/  SHF.R.U32.HI R0, RZ, 0x1, R7 ;  /* 0x00000001ff007819 */ /* 0x001fca0000011607 */
[----:B------:R-:W-:-:S04]  /*0050*/  LOP3.LUT R0, R0, UR4, RZ, 0xfc, !PT ;  /* 0x0000000400007c12 */ /* 0x000fc8000f8efcff */
[----:B------:R-:W-:-:S13]  /*0060*/  ISETP.GT.U32.AND P0, PT, R0, 0x1ee, PT ;  /* 0x000001ee0000780c */ /* 0x000fda0003f04070 */
[----:B------:R-:W-:Y:S05]  /*0070*/  @P0 EXIT ;  /* 0x000000000000094d */ /* 0x000fea0003800000 */
[----:B------:R-:W-:Y:S01]  /*0080*/  USHF.L.U32 UR4, UR6, 0x5, URZ ;  /* 0x0000000506047899 */ /* 0x000fe200080006ff */
[----:B------:R-:W-:Y:S01]  /*0090*/  LOP3.LUT R4, R0, 0xffff, RZ, 0xc0, !PT ;  /* 0x0000ffff00047812 */ /* 0x000fe200078ec0ff */
[----:B------:R-:W0:Y:S04]  /*00a0*/  LDC.64 R2, c[0x0][0x388] ;  /* 0x0000e200ff027b82 */ /* 0x000e280000000a00 */
[----:B------:R-:W-:Y:S01]  /*00b0*/  LOP3.LUT R7, R7, UR4, RZ, 0xfc, !PT ;  /* 0x0000000407077c12 */ /* 0x000fe2000f8efcff */
[----:B------:R-:W-:-:S04]  /*00c0*/  IMAD R4, R4, 0xa57f, RZ ;  /* 0x0000a57f04047824 */ /* 0x000fc800078e02ff */
[----:B------:R-:W-:Y:S01]  /*00d0*/  IMAD.HI.U32 R0, R7, -0x5a814afd, RZ ;  /* 0xa57eb50307007827 */ /* 0x000fe200078e00ff */
[----:B------:R-:W-:Y:S01]  /*00e0*/  SHF.R.U32.HI R5, RZ, 0x16, R4 ;  /* 0x00000016ff057819 */ /* 0x000fe20000011604 */
[----:B------:R-:W1:Y:S03]  /*00f0*/  LDCU.64 UR4, c[0x0][0x358] ;  /* 0x00006b00ff0477ac */ /* 0x000e660008000a00 */
[----:B------:R-:W-:-:S05]  /*0100*/  SHF.R.U32.HI R0, RZ, 0x7, R0 ;  /* 0x00000007ff007819 */ /* 0x000fca0000011600 */
[----:B------:R-:W-:-:S04]  /*0110*/  IMAD R0, R0, -0xc6, R7 ;  /* 0xffffff3a00007824 */ /* 0x000fc800078e0207 */
[----:B------:R-:W-:-:S05]  /*0120*/  IMAD R0, R5, -0xc6, R0 ;  /* 0xffffff3a05007824 */ /* 0x000fca00078e0200 */
[----:B------:R-:W-:-:S05]  /*0130*/  IADD3 R5, PT, PT, R0, 0x318, RZ ;  /* 0x0000031800057810 */ /* 0x000fca0007ffe0ff */
[----:B0-----:R-:W-:Y:S02]  /*0140*/  IMAD.WIDE.U32 R2, R5, 0x4, R2 ;  /* 0x0000000405027825 */ /* 0x001fe400078e0002 */
[----:B------:R-:W0:Y:S04]  /*0150*/  LDC.64 R4, c[0x0][0x380] ;  /* 0x0000e000ff047b82 */ /* 0x000e280000000a00 */
[----:B-1----:R-:W2:Y:S01]  /*0160*/  LDG.E.CONSTANT R3, desc[UR4][R2.64] ;  /* 0x0000000402037981 */ /* 0x002ea2000c1e9900 */
[----:B0-----:R-:W-:-:S05]  /*0170*/  IMAD.WIDE.U32 R4, R7, 0x4, R4 ;  /* 0x0000000407047825 */ /* 0x001fca00078e0004 */
[----:B--2---:R-:W-:Y:S01]  /*0180*/  STG.E desc[UR4][R4.64], R3 ;  /* 0x0000000304007986 */ /* 0x004fe2000c101904 */
[----:B------:R-:W-:Y:S05]  /*0190*/  EXIT ;  /* 0x000000000000794d */ /* 0x000fea0003800000 */
.L_x_0:
[----:B------:R-:W-:-:S00]  /*01a0*/  BRA `(.L_x_0) ;  /* 0xfffffffc00fc7947 */ /* 0x000fc0000383ffff */
[----:B------:R-:W-:-:S00]  /*01b0*/  NOP ;  /* 0x0000000000007918 */ /* 0x000fc00000000000 */
        /* <DEDUP_REMOVED lines=12> */
.L_x_1:


//--------------------- .nv.shared.reserved.0     --------------------------
	.section	.nv.shared.reserved.0,"aw",@nobits
	.weak		__nv_reservedSMEM_offset_0_alias
	.size		__nv_reservedSMEM_offset_0_alias, 0, 64
	.other		__nv_reservedSMEM_offset_0_alias,@"STO_CUDA_RESERVED_SHARED STV_DEFAULT"
__nv_reservedSMEM_offset_0_alias:
	.zero		0
	.zero		64


//--------------------- .nv.constant0.default_function_kernel --------------------------
	.section	.nv.constant0.default_function_kernel,"a",@progbits
	.sectionflags	@""
	.align	4
.nv.constant0.default_function_kernel:
	.zero		912


//--------------------- SYMBOLS --------------------------

	.type		.nv.reservedSmem.offset0,@object
	.size		.nv.reservedSmem.offset0,0x4
